//
// Generated by NVIDIA NVVM Compiler
//
// Compiler Build ID: CL-36424714
// Cuda compilation tools, release 13.0, V13.0.88
// Based on NVVM 20.0.0
//

.version 9.0
.target sm_100
.address_size 64

	// .globl	_Z8multiplyiPiS_S_

.visible .entry _Z8multiplyiPiS_S_(
	.param .u32 _Z8multiplyiPiS_S__param_0,
	.param .u64 .ptr .align 1 _Z8multiplyiPiS_S__param_1,
	.param .u64 .ptr .align 1 _Z8multiplyiPiS_S__param_2,
	.param .u64 .ptr .align 1 _Z8multiplyiPiS_S__param_3
)
{
	.reg .pred 	%p<10>;
	.reg .b32 	%r<127>;
	.reg .b64 	%rd<47>;

	ld.param.u32 	%r27, [_Z8multiplyiPiS_S__param_0];
	ld.param.u64 	%rd16, [_Z8multiplyiPiS_S__param_1];
	ld.param.u64 	%rd17, [_Z8multiplyiPiS_S__param_2];
	ld.param.u64 	%rd18, [_Z8multiplyiPiS_S__param_3];
	cvta.to.global.u64 	%rd1, %rd16;
	cvta.to.global.u64 	%rd2, %rd17;
	cvta.to.global.u64 	%rd19, %rd18;
	mov.u32 	%r1, %tid.x;
	mul.wide.u32 	%rd20, %r1, 4;
	add.s64 	%rd3, %rd19, %rd20;
	mov.b32 	%r28, 0;
	st.global.u32 	[%rd3], %r28;
	setp.lt.s32 	%p1, %r27, 1;
	@%p1 bra 	$L__BB0_13;
	mul.lo.s32 	%r2, %r27, %r1;
	and.b32  	%r3, %r27, 15;
	setp.lt.u32 	%p2, %r27, 16;
	mov.b32 	%r119, 0;
	mov.u32 	%r122, %r119;
	@%p2 bra 	$L__BB0_4;
	and.b32  	%r122, %r27, 2147483632;
	neg.s32 	%r117, %r122;
	mul.wide.u32 	%rd21, %r2, 4;
	add.s64 	%rd22, %rd21, %rd2;
	add.s64 	%rd44, %rd22, 32;
	add.s64 	%rd43, %rd1, 32;
	mov.b32 	%r119, 0;
$L__BB0_3:
	.pragma "nounroll";
	ld.global.u32 	%r31, [%rd44+-32];
	ld.global.u32 	%r32, [%rd43+-32];
	mad.lo.s32 	%r33, %r32, %r31, %r119;
	st.global.u32 	[%rd3], %r33;
	ld.global.u32 	%r34, [%rd44+-28];
	ld.global.u32 	%r35, [%rd43+-28];
	mad.lo.s32 	%r36, %r35, %r34, %r33;
	st.global.u32 	[%rd3], %r36;
	ld.global.u32 	%r37, [%rd44+-24];
	ld.global.u32 	%r38, [%rd43+-24];
	mad.lo.s32 	%r39, %r38, %r37, %r36;
	st.global.u32 	[%rd3], %r39;
	ld.global.u32 	%r40, [%rd44+-20];
	ld.global.u32 	%r41, [%rd43+-20];
	mad.lo.s32 	%r42, %r41, %r40, %r39;
	st.global.u32 	[%rd3], %r42;
	ld.global.u32 	%r43, [%rd44+-16];
	ld.global.u32 	%r44, [%rd43+-16];
	mad.lo.s32 	%r45, %r44, %r43, %r42;
	st.global.u32 	[%rd3], %r45;
	ld.global.u32 	%r46, [%rd44+-12];
	ld.global.u32 	%r47, [%rd43+-12];
	mad.lo.s32 	%r48, %r47, %r46, %r45;
	st.global.u32 	[%rd3], %r48;
	ld.global.u32 	%r49, [%rd44+-8];
	ld.global.u32 	%r50, [%rd43+-8];
	mad.lo.s32 	%r51, %r50, %r49, %r48;
	st.global.u32 	[%rd3], %r51;
	ld.global.u32 	%r52, [%rd44+-4];
	ld.global.u32 	%r53, [%rd43+-4];
	mad.lo.s32 	%r54, %r53, %r52, %r51;
	st.global.u32 	[%rd3], %r54;
	ld.global.u32 	%r55, [%rd44];
	ld.global.u32 	%r56, [%rd43];
	mad.lo.s32 	%r57, %r56, %r55, %r54;
	st.global.u32 	[%rd3], %r57;
	ld.global.u32 	%r58, [%rd44+4];
	ld.global.u32 	%r59, [%rd43+4];
	mad.lo.s32 	%r60, %r59, %r58, %r57;
	st.global.u32 	[%rd3], %r60;
	ld.global.u32 	%r61, [%rd44+8];
	ld.global.u32 	%r62, [%rd43+8];
	mad.lo.s32 	%r63, %r62, %r61, %r60;
	st.global.u32 	[%rd3], %r63;
	ld.global.u32 	%r64, [%rd44+12];
	ld.global.u32 	%r65, [%rd43+12];
	mad.lo.s32 	%r66, %r65, %r64, %r63;
	st.global.u32 	[%rd3], %r66;
	ld.global.u32 	%r67, [%rd44+16];
	ld.global.u32 	%r68, [%rd43+16];
	mad.lo.s32 	%r69, %r68, %r67, %r66;
	st.global.u32 	[%rd3], %r69;
	ld.global.u32 	%r70, [%rd44+20];
	ld.global.u32 	%r71, [%rd43+20];
	mad.lo.s32 	%r72, %r71, %r70, %r69;
	st.global.u32 	[%rd3], %r72;
	ld.global.u32 	%r73, [%rd44+24];
	ld.global.u32 	%r74, [%rd43+24];
	mad.lo.s32 	%r75, %r74, %r73, %r72;
	st.global.u32 	[%rd3], %r75;
	ld.global.u32 	%r76, [%rd44+28];
	ld.global.u32 	%r77, [%rd43+28];
	mad.lo.s32 	%r119, %r77, %r76, %r75;
	st.global.u32 	[%rd3], %r119;
	add.s32 	%r117, %r117, 16;
	add.s64 	%rd44, %rd44, 64;
	add.s64 	%rd43, %rd43, 64;
	setp.ne.s32 	%p3, %r117, 0;
	@%p3 bra 	$L__BB0_3;
$L__BB0_4:
	setp.eq.s32 	%p4, %r3, 0;
	@%p4 bra 	$L__BB0_13;
	and.b32  	%r12, %r27, 7;
	setp.lt.u32 	%p5, %r3, 8;
	@%p5 bra 	$L__BB0_7;
	add.s32 	%r78, %r122, %r2;
	mul.wide.u32 	%rd23, %r78, 4;
	add.s64 	%rd24, %rd2, %rd23;
	ld.global.u32 	%r79, [%rd24];
	cvt.u64.u32 	%rd25, %r122;
	mul.wide.u32 	%rd26, %r122, 4;
	add.s64 	%rd27, %rd1, %rd26;
	ld.global.u32 	%r80, [%rd27];
	mad.lo.s32 	%r81, %r80, %r79, %r119;
	st.global.u32 	[%rd3], %r81;
	cvt.u64.u32 	%rd28, %r2;
	add.s64 	%rd29, %rd25, %rd28;
	shl.b64 	%rd30, %rd29, 2;
	add.s64 	%rd31, %rd2, %rd30;
	ld.global.u32 	%r82, [%rd31+4];
	ld.global.u32 	%r83, [%rd27+4];
	mad.lo.s32 	%r84, %r83, %r82, %r81;
	st.global.u32 	[%rd3], %r84;
	ld.global.u32 	%r85, [%rd31+8];
	ld.global.u32 	%r86, [%rd27+8];
	mad.lo.s32 	%r87, %r86, %r85, %r84;
	st.global.u32 	[%rd3], %r87;
	ld.global.u32 	%r88, [%rd31+12];
	ld.global.u32 	%r89, [%rd27+12];
	mad.lo.s32 	%r90, %r89, %r88, %r87;
	st.global.u32 	[%rd3], %r90;
	ld.global.u32 	%r91, [%rd31+16];
	ld.global.u32 	%r92, [%rd27+16];
	mad.lo.s32 	%r93, %r92, %r91, %r90;
	st.global.u32 	[%rd3], %r93;
	ld.global.u32 	%r94, [%rd31+20];
	ld.global.u32 	%r95, [%rd27+20];
	mad.lo.s32 	%r96, %r95, %r94, %r93;
	st.global.u32 	[%rd3], %r96;
	ld.global.u32 	%r97, [%rd31+24];
	ld.global.u32 	%r98, [%rd27+24];
	mad.lo.s32 	%r99, %r98, %r97, %r96;
	st.global.u32 	[%rd3], %r99;
	ld.global.u32 	%r100, [%rd31+28];
	ld.global.u32 	%r101, [%rd27+28];
	mad.lo.s32 	%r119, %r101, %r100, %r99;
	st.global.u32 	[%rd3], %r119;
	add.s32 	%r122, %r122, 8;
$L__BB0_7:
	setp.eq.s32 	%p6, %r12, 0;
	@%p6 bra 	$L__BB0_13;
	and.b32  	%r17, %r27, 3;
	setp.lt.u32 	%p7, %r12, 4;
	@%p7 bra 	$L__BB0_10;
	add.s32 	%r102, %r122, %r2;
	mul.wide.u32 	%rd32, %r102, 4;
	add.s64 	%rd33, %rd2, %rd32;
	ld.global.u32 	%r103, [%rd33];
	cvt.u64.u32 	%rd34, %r122;
	mul.wide.u32 	%rd35, %r122, 4;
	add.s64 	%rd36, %rd1, %rd35;
	ld.global.u32 	%r104, [%rd36];
	mad.lo.s32 	%r105, %r104, %r103, %r119;
	st.global.u32 	[%rd3], %r105;
	cvt.u64.u32 	%rd37, %r2;
	add.s64 	%rd38, %rd34, %rd37;
	shl.b64 	%rd39, %rd38, 2;
	add.s64 	%rd40, %rd2, %rd39;
	ld.global.u32 	%r106, [%rd40+4];
	ld.global.u32 	%r107, [%rd36+4];
	mad.lo.s32 	%r108, %r107, %r106, %r105;
	st.global.u32 	[%rd3], %r108;
	ld.global.u32 	%r109, [%rd40+8];
	ld.global.u32 	%r110, [%rd36+8];
	mad.lo.s32 	%r111, %r110, %r109, %r108;
	st.global.u32 	[%rd3], %r111;
	ld.global.u32 	%r112, [%rd40+12];
	ld.global.u32 	%r113, [%rd36+12];
	mad.lo.s32 	%r119, %r113, %r112, %r111;
	st.global.u32 	[%rd3], %r119;
	add.s32 	%r122, %r122, 4;
$L__BB0_10:
	setp.eq.s32 	%p8, %r17, 0;
	@%p8 bra 	$L__BB0_13;
	mul.wide.u32 	%rd41, %r122, 4;
	add.s64 	%rd46, %rd1, %rd41;
	add.s32 	%r114, %r122, %r2;
	mul.wide.u32 	%rd42, %r114, 4;
	add.s64 	%rd45, %rd2, %rd42;
	neg.s32 	%r125, %r17;
$L__BB0_12:
	.pragma "nounroll";
	ld.global.u32 	%r115, [%rd45];
	ld.global.u32 	%r116, [%rd46];
	mad.lo.s32 	%r119, %r116, %r115, %r119;
	st.global.u32 	[%rd3], %r119;
	add.s64 	%rd46, %rd46, 4;
	add.s64 	%rd45, %rd45, 4;
	add.s32 	%r125, %r125, 1;
	setp.ne.s32 	%p9, %r125, 0;
	@%p9 bra 	$L__BB0_12;
$L__BB0_13:
	ret;

}


// ===== COMPILED SASS (sm_100) =====

	.target	sm_100

	.elftype	@"ET_EXEC"


//--------------------- .note.nv.tkinfo           --------------------------
	.section	.note.nv.tkinfo,"",@"SHT_NOTE"
	.sectionflags	@"SHF_NOTE_NV_TKINFO"
	.tkinfo
        /*0018*/ 	.word	0x00000002
        /*0030*/ 	.string	""
        /*0030*/ 	.string	"ptxas"
        /*0030*/ 	.string	"Cuda compilation tools, release 13.0, V13.0.88"
        /*0030*/ 	.string	"Build cuda_13.0.r13.0/compiler.36424714_0"
        /*0030*/ 	.string	"-arch sm_100 -m 64 "



//--------------------- .note.nv.cuinfo           --------------------------
	.section	.note.nv.cuinfo,"",@"SHT_NOTE"
	.sectionflags	@"SHF_NOTE_NV_CUINFO"
        /*0018*/ 	.short	0x0002
        /*001a*/ 	.short	0x0064
        /*001c*/ 	.short	0x0082
	.zero		2


//--------------------- .nv.info                  --------------------------
	.section	.nv.info,"",@"SHT_CUDA_INFO"
	.align	4


	//----- nvinfo : EIATTR_REGCOUNT
	.align		4
        /*0000*/ 	.byte	0x04, 0x2f
        /*0002*/ 	.short	(.L_1 - .L_0)
	.align		4
.L_0:
        /*0004*/ 	.word	index@(_Z8multiplyiPiS_S_)
        /*0008*/ 	.word	0x00000016


	//----- nvinfo : EIATTR_FRAME_SIZE
	.align		4
.L_1:
        /*000c*/ 	.byte	0x04, 0x11
        /*000e*/ 	.short	(.L_3 - .L_2)
	.align		4
.L_2:
        /*0010*/ 	.word	index@(_Z8multiplyiPiS_S_)
        /*0014*/ 	.word	0x00000000


	//----- nvinfo : EIATTR_MIN_STACK_SIZE
	.align		4
.L_3:
        /*0018*/ 	.byte	0x04, 0x12
        /*001a*/ 	.short	(.L_5 - .L_4)
	.align		4
.L_4:
        /*001c*/ 	.word	index@(_Z8multiplyiPiS_S_)
        /*0020*/ 	.word	0x00000000
.L_5:


//--------------------- .nv.compat                --------------------------
	.section	.nv.compat,"",@"SHT_CUDA_COMPAT_INFO"
	.align	4
        /*0000*/ 	.byte	0x02, 0x09, 0x00, 0x00, 0x02, 0x02, 0x01, 0x00, 0x02, 0x05, 0x05, 0x00, 0x03, 0x07, 0x01, 0x01
        /*0010*/ 	.byte	0x02, 0x03, 0x00, 0x00, 0x02, 0x06, 0x01, 0x00, 0x04, 0x0b, 0x08, 0x00, 0x09, 0x00, 0x00, 0x00
        /*0020*/ 	.byte	0x00, 0x00, 0x00, 0x00


//--------------------- .nv.info._Z8multiplyiPiS_S_ --------------------------
	.section	.nv.info._Z8multiplyiPiS_S_,"",@"SHT_CUDA_INFO"
	.sectionflags	@""
	.align	4


	//----- nvinfo : EIATTR_CUDA_API_VERSION
	.align		4
        /*0000*/ 	.byte	0x04, 0x37
        /*0002*/ 	.short	(.L_7 - .L_6)
.L_6:
        /*0004*/ 	.word	0x00000082


	//----- nvinfo : EIATTR_KPARAM_INFO
	.align		4
.L_7:
        /*0008*/ 	.byte	0x04, 0x17
        /*000a*/ 	.short	(.L_9 - .L_8)
.L_8:
        /*000c*/ 	.word	0x00000000
        /*0010*/ 	.short	0x0003
        /*0012*/ 	.short	0x0018
        /*0014*/ 	.byte	0x00, 0xf5, 0x21, 0x00


	//----- nvinfo : EIATTR_KPARAM_INFO
	.align		4
.L_9:
        /*0018*/ 	.byte	0x04, 0x17
        /*001a*/ 	.short	(.L_11 - .L_10)
.L_10:
        /*001c*/ 	.word	0x00000000
        /*0020*/ 	.short	0x0002
        /*0022*/ 	.short	0x0010
        /*0024*/ 	.byte	0x00, 0xf5, 0x21, 0x00


	//----- nvinfo : EIATTR_KPARAM_INFO
	.align		4
.L_11:
        /*0028*/ 	.byte	0x04, 0x17
        /*002a*/ 	.short	(.L_13 - .L_12)
.L_12:
        /*002c*/ 	.word	0x00000000
        /*0030*/ 	.short	0x0001
        /*0032*/ 	.short	0x0008
        /*0034*/ 	.byte	0x00, 0xf5, 0x21, 0x00


	//----- nvinfo : EIATTR_KPARAM_INFO
	.align		4
.L_13:
        /*0038*/ 	.byte	0x04, 0x17
        /*003a*/ 	.short	(.L_15 - .L_14)
.L_14:
        /*003c*/ 	.word	0x00000000
        /*0040*/ 	.short	0x0000
        /*0042*/ 	.short	0x0000
        /*0044*/ 	.byte	0x00, 0xf0, 0x11, 0x00


	//----- nvinfo : EIATTR_SPARSE_MMA_MASK
	.align		4
.L_15:
        /*0048*/ 	.byte	0x03, 0x50
        /*004a*/ 	.short	0x0000


	//----- nvinfo : EIATTR_MAXREG_COUNT
	.align		4
        /*004c*/ 	.byte	0x03, 0x1b
        /*004e*/ 	.short	0x00ff


	//----- nvinfo : EIATTR_MERCURY_ISA_VERSION
	.align		4
        /*0050*/ 	.byte	0x03, 0x5f
        /*0052*/ 	.short	0x0101


	//----- nvinfo : EIATTR_VRC_CTA_INIT_COUNT
	.align		4
        /*0054*/ 	.byte	0x02, 0x4a
	.zero		1
	.zero		1


	//----- nvinfo : EIATTR_EXIT_INSTR_OFFSETS
	.align		4
        /*0058*/ 	.byte	0x04, 0x1c
        /*005a*/ 	.short	(.L_17 - .L_16)


	//   ....[0]....
.L_16:
        /*005c*/ 	.word	0x00000080


	//   ....[1]....
        /*0060*/ 	.word	0x00000660


	//   ....[2]....
        /*0064*/ 	.word	0x00000960


	//   ....[3]....
        /*0068*/ 	.word	0x00000b60


	//   ....[4]....
        /*006c*/ 	.word	0x00000ce0


	//----- nvinfo : EIATTR_CBANK_PARAM_SIZE
	.align		4
.L_17:
        /*0070*/ 	.byte	0x03, 0x19
        /*0072*/ 	.short	0x0020


	//----- nvinfo : EIATTR_PARAM_CBANK
	.align		4
        /*0074*/ 	.byte	0x04, 0x0a
        /*0076*/ 	.short	(.L_19 - .L_18)
	.align		4
.L_18:
        /*0078*/ 	.word	index@(.nv.constant0._Z8multiplyiPiS_S_)
        /*007c*/ 	.short	0x0380
        /*007e*/ 	.short	0x0020


	//----- nvinfo : EIATTR_SW_WAR
	.align		4
.L_19:
        /*0080*/ 	.byte	0x04, 0x36
        /*0082*/ 	.short	(.L_21 - .L_20)
.L_20:
        /*0084*/ 	.word	0x00000008
.L_21:


//--------------------- .nv.callgraph             --------------------------
	.section	.nv.callgraph,"",@"SHT_CUDA_CALLGRAPH"
	.align	4
	.sectionentsize	8
	.align		4
        /*0000*/ 	.word	0x00000000
	.align		4
        /*0004*/ 	.word	0xffffffff
	.align		4
        /*0008*/ 	.word	0x00000000
	.align		4
        /*000c*/ 	.word	0xfffffffe
	.align		4
        /*0010*/ 	.word	0x00000000
	.align		4
        /*0014*/ 	.word	0xfffffffd
	.align		4
        /*0018*/ 	.word	0x00000000
	.align		4
        /*001c*/ 	.word	0xfffffffc


//--------------------- .text._Z8multiplyiPiS_S_  --------------------------
	.section	.text._Z8multiplyiPiS_S_,"ax",@progbits
	.align	128
        .global         _Z8multiplyiPiS_S_
        .type           _Z8multiplyiPiS_S_,@function
        .size           _Z8multiplyiPiS_S_,(.L_x_6 - _Z8multiplyiPiS_S_)
        .other          _Z8multiplyiPiS_S_,@"STO_CUDA_ENTRY STV_DEFAULT"
_Z8multiplyiPiS_S_:
.text._Z8multiplyiPiS_S_:
[----:B------:R-:W-:Y:S01]  /*0000*/  LDC R1, c[0x0][0x37c] ;  /* 0x0000df00ff017b82 */ /* 0x000fe20000000800 */
[----:B------:R-:W0:Y:S07]  /*0010*/  S2R R5, SR_TID.X ;  /* 0x0000000000057919 */ /* 0x000e2e0000002100 */
[----:B------:R-:W1:Y:S01]  /*0020*/  LDC R4, c[0x0][0x380] ;  /* 0x0000e000ff047b82 */ /* 0x000e620000000800 */
[----:B------:R-:W2:Y:S07]  /*0030*/  LDCU.64 UR6, c[0x0][0x358] ;  /* 0x00006b00ff0677ac */ /* 0x000eae0008000a00 */
[----:B------:R-:W0:Y:S01]  /*0040*/  LDC.64 R2, c[0x0][0x398] ;  /* 0x0000e600ff027b82 */ /* 0x000e220000000a00 */
[----:B-1----:R-:W-:Y:S01]  /*0050*/  ISETP.GE.AND P0, PT, R4, 0x1, PT ;  /* 0x000000010400780c */ /* 0x002fe20003f06270 */
[----:B0-----:R-:W-:-:S05]  /*0060*/  IMAD.WIDE.U32 R2, R5, 0x4, R2 ;  /* 0x0000000405027825 */ /* 0x001fca00078e0002 */
[----:B--2---:R0:W-:Y:S07]  /*0070*/  STG.E desc[UR6][R2.64], RZ ;  /* 0x000000ff02007986 */ /* 0x0041ee000c101906 */
[----:B------:R-:W-:Y:S05]  /*0080*/  @!P0 EXIT ;  /* 0x000000000000894d */ /* 0x000fea0003800000 */
[C---:B------:R-:W-:Y:S01]  /*0090*/  ISETP.GE.U32.AND P1, PT, R4.reuse, 0x10, PT ;  /* 0x000000100400780c */ /* 0x040fe20003f26070 */
[----:B------:R-:W-:Y:S01]  /*00a0*/  IMAD R0, R5, R4, RZ ;  /* 0x0000000405007224 */ /* 0x000fe200078e02ff */
[----:B------:R-:W-:Y:S01]  /*00b0*/  LOP3.LUT R16, R4, 0xf, RZ, 0xc0, !PT ;  /* 0x0000000f04107812 */ /* 0x000fe200078ec0ff */
[----:B------:R-:W-:Y:S01]  /*00c0*/  HFMA2 R5, -RZ, RZ, 0, 0 ;  /* 0x00000000ff057431 */ /* 0x000fe200000001ff */
[----:B------:R-:W-:Y:S02]  /*00d0*/  MOV R7, RZ ;  /* 0x000000ff00077202 */ /* 0x000fe40000000f00 */
[----:B------:R-:W-:-:S07]  /*00e0*/  ISETP.NE.AND P0, PT, R16, RZ, PT ;  /* 0x000000ff1000720c */ /* 0x000fce0003f05270 */
[----:B------:R-:W-:Y:S06]  /*00f0*/  @!P1 BRA `(.L_x_0) ;  /* 0x0000000400589947 */ /* 0x000fec0003800000 */
[----:B------:R-:W1:Y:S01]  /*0100*/  LDC.64 R8, c[0x0][0x390] ;  /* 0x0000e400ff087b82 */ /* 0x000e620000000a00 */
[----:B------:R-:W2:Y:S01]  /*0110*/  LDCU.64 UR4, c[0x0][0x388] ;  /* 0x00007100ff0477ac */ /* 0x000ea20008000a00 */
[----:B------:R-:W-:Y:S02]  /*0120*/  LOP3.LUT R7, R4, 0x7ffffff0, RZ, 0xc0, !PT ;  /* 0x7ffffff004077812 */ /* 0x000fe400078ec0ff */
[----:B------:R-:W-:Y:S02]  /*0130*/  MOV R5, RZ ;  /* 0x000000ff00057202 */ /* 0x000fe40000000f00 */
[----:B------:R-:W-:Y:S01]  /*0140*/  IADD3 R6, PT, PT, -R7, RZ, RZ ;  /* 0x000000ff07067210 */ /* 0x000fe20007ffe1ff */
[----:B--2---:R-:W-:-:S04]  /*0150*/  UIADD3 UR4, UP0, UPT, UR4, 0x20, URZ ;  /* 0x0000002004047890 */ /* 0x004fc8000ff1e0ff */
[----:B------:R-:W-:Y:S01]  /*0160*/  UIADD3.X UR5, UPT, UPT, URZ, UR5, URZ, UP0, !UPT ;  /* 0x00000005ff057290 */ /* 0x000fe200087fe4ff */
[----:B-1----:R-:W-:-:S04]  /*0170*/  IMAD.WIDE.U32 R8, R0, 0x4, R8 ;  /* 0x0000000400087825 */ /* 0x002fc800078e0008 */
[----:B------:R-:W-:Y:S01]  /*0180*/  IMAD.U32 R12, RZ, RZ, UR4 ;  /* 0x00000004ff0c7e24 */ /* 0x000fe2000f8e00ff */
[----:B------:R-:W-:Y:S02]  /*0190*/  IADD3 R14, P1, PT, R8, 0x20, RZ ;  /* 0x00000020080e7810 */ /* 0x000fe40007f3e0ff */
[----:B------:R-:W-:-:S03]  /*01a0*/  MOV R13, UR5 ;  /* 0x00000005000d7c02 */ /* 0x000fc60008000f00 */
[----:B------:R-:W-:-:S08]  /*01b0*/  IMAD.X R9, RZ, RZ, R9, P1 ;  /* 0x000000ffff097224 */ /* 0x000fd000008e0609 */
.L_x_1:
[----:B------:R-:W-:Y:S01]  /*01c0*/  MOV R8, R14 ;  /* 0x0000000e00087202 */ /* 0x000fe20000000f00 */
[----:B------:R-:W-:Y:S01]  /*01d0*/  IMAD.MOV.U32 R10, RZ, RZ, R12 ;  /* 0x000000ffff0a7224 */ /* 0x000fe200078e000c */
[----:B------:R-:W-:-:S03]  /*01e0*/  MOV R11, R13 ;  /* 0x0000000d000b7202 */ /* 0x000fc60000000f00 */
[----:B------:R-:W2:Y:S04]  /*01f0*/  LDG.E R12, desc[UR6][R8.64+-0x20] ;  /* 0xffffe006080c7981 */ /* 0x000ea8000c1e1900 */
[----:B------:R-:W2:Y:S02]  /*0200*/  LDG.E R13, desc[UR6][R10.64+-0x20] ;  /* 0xffffe0060a0d7981 */ /* 0x000ea4000c1e1900 */
[----:B--2---:R-:W-:-:S05]  /*0210*/  IMAD R13, R12, R13, R5 ;  /* 0x0000000d0c0d7224 */ /* 0x004fca00078e0205 */
[----:B------:R1:W-:Y:S04]  /*0220*/  STG.E desc[UR6][R2.64], R13 ;  /* 0x0000000d02007986 */ /* 0x0003e8000c101906 */
[----:B------:R-:W2:Y:S04]  /*0230*/  LDG.E R12, desc[UR6][R8.64+-0x1c] ;  /* 0xffffe406080c7981 */ /* 0x000ea8000c1e1900 */
[----:B----4-:R-:W2:Y:S02]  /*0240*/  LDG.E R5, desc[UR6][R10.64+-0x1c] ;  /* 0xffffe4060a057981 */ /* 0x010ea4000c1e1900 */
[----:B--2---:R-:W-:-:S05]  /*0250*/  IMAD R5, R12, R5, R13 ;  /* 0x000000050c057224 */ /* 0x004fca00078e020d */
[----:B------:R2:W-:Y:S04]  /*0260*/  STG.E desc[UR6][R2.64], R5 ;  /* 0x0000000502007986 */ /* 0x0005e8000c101906 */
[----:B------:R-:W3:Y:S04]  /*0270*/  LDG.E R12, desc[UR6][R8.64+-0x18] ;  /* 0xffffe806080c7981 */ /* 0x000ee8000c1e1900 */
[----:B------:R-:W3:Y:S02]  /*0280*/  LDG.E R14, desc[UR6][R10.64+-0x18] ;  /* 0xffffe8060a0e7981 */ /* 0x000ee4000c1e1900 */
[----:B---3--:R-:W-:-:S05]  /*0290*/  IMAD R15, R12, R14, R5 ;  /* 0x0000000e0c0f7224 */ /* 0x008fca00078e0205 */
[----:B------:R3:W-:Y:S04]  /*02a0*/  STG.E desc[UR6][R2.64], R15 ;  /* 0x0000000f02007986 */ /* 0x0007e8000c101906 */
[----:B------:R-:W1:Y:S04]  /*02b0*/  LDG.E R12, desc[UR6][R8.64+-0x14] ;  /* 0xffffec06080c7981 */ /* 0x000e68000c1e1900 */
[----:B------:R-:W1:Y:S02]  /*02c0*/  LDG.E R14, desc[UR6][R10.64+-0x14] ;  /* 0xffffec060a0e7981 */ /* 0x000e64000c1e1900 */
[----:B-1----:R-:W-:-:S05]  /*02d0*/  IMAD R13, R12, R14, R15 ;  /* 0x0000000e0c0d7224 */ /* 0x002fca00078e020f */
[----:B------:R1:W-:Y:S04]  /*02e0*/  STG.E desc[UR6][R2.64], R13 ;  /* 0x0000000d02007986 */ /* 0x0003e8000c101906 */
[----:B------:R-:W2:Y:S04]  /*02f0*/  LDG.E R12, desc[UR6][R8.64+-0x10] ;  /* 0xfffff006080c7981 */ /* 0x000ea8000c1e1900 */
[----:B------:R-:W2:Y:S02]  /*0300*/  LDG.E R14, desc[UR6][R10.64+-0x10] ;  /* 0xfffff0060a0e7981 */ /* 0x000ea4000c1e1900 */
        /* <DEDUP_REMOVED lines=34> */
[----:B------:R-:W4:Y:S04]  /*0530*/  LDG.E R12, desc[UR6][R8.64+0x14] ;  /* 0x00001406080c7981 */ /* 0x000f28000c1e1900 */
[----:B------:R-:W4:Y:S02]  /*0540*/  LDG.E R14, desc[UR6][R10.64+0x14] ;  /* 0x000014060a0e7981 */ /* 0x000f24000c1e1900 */
[----:B----4-:R-:W-:-:S05]  /*0550*/  IMAD R17, R12, R14, R13 ;  /* 0x0000000e0c117224 */ /* 0x010fca00078e020d */
[----:B------:R4:W-:Y:S04]  /*0560*/  STG.E desc[UR6][R2.64], R17 ;  /* 0x0000001102007986 */ /* 0x0009e8000c101906 */
[----:B------:R-:W3:Y:S04]  /*0570*/  LDG.E R12, desc[UR6][R8.64+0x18] ;  /* 0x00001806080c7981 */ /* 0x000ee8000c1e1900 */
[----:B--2---:R-:W3:Y:S01]  /*0580*/  LDG.E R5, desc[UR6][R10.64+0x18] ;  /* 0x000018060a057981 */ /* 0x004ee2000c1e1900 */
[----:B------:R-:W-:Y:S01]  /*0590*/  IADD3 R6, PT, PT, R6, 0x10, RZ ;  /* 0x0000001006067810 */ /* 0x000fe20007ffe0ff */
[----:B---3--:R-:W-:-:S05]  /*05a0*/  IMAD R15, R12, R5, R17 ;  /* 0x000000050c0f7224 */ /* 0x008fca00078e0211 */
[----:B------:R4:W-:Y:S04]  /*05b0*/  STG.E desc[UR6][R2.64], R15 ;  /* 0x0000000f02007986 */ /* 0x0009e8000c101906 */
[----:B------:R2:W3:Y:S04]  /*05c0*/  LDG.E R12, desc[UR6][R8.64+0x1c] ;  /* 0x00001c06080c7981 */ /* 0x0004e8000c1e1900 */
[----:B------:R-:W3:Y:S01]  /*05d0*/  LDG.E R5, desc[UR6][R10.64+0x1c] ;  /* 0x00001c060a057981 */ /* 0x000ee2000c1e1900 */
[----:B------:R-:W-:Y:S02]  /*05e0*/  ISETP.NE.AND P1, PT, R6, RZ, PT ;  /* 0x000000ff0600720c */ /* 0x000fe40003f25270 */
[----:B------:R-:W-:-:S05]  /*05f0*/  IADD3 R14, P2, PT, R8, 0x40, RZ ;  /* 0x00000040080e7810 */ /* 0x000fca0007f5e0ff */
[----:B--2---:R-:W-:Y:S02]  /*0600*/  IMAD.X R9, RZ, RZ, R9, P2 ;  /* 0x000000ffff097224 */ /* 0x004fe400010e0609 */
[----:B---3--:R-:W-:Y:S01]  /*0610*/  IMAD R5, R12, R5, R15 ;  /* 0x000000050c057224 */ /* 0x008fe200078e020f */
[----:B------:R-:W-:-:S04]  /*0620*/  IADD3 R12, P3, PT, R10, 0x40, RZ ;  /* 0x000000400a0c7810 */ /* 0x000fc80007f7e0ff */
[----:B------:R4:W-:Y:S01]  /*0630*/  STG.E desc[UR6][R2.64], R5 ;  /* 0x0000000502007986 */ /* 0x0009e2000c101906 */
[----:B-1----:R-:W-:Y:S01]  /*0640*/  IADD3.X R13, PT, PT, RZ, R11, RZ, P3, !PT ;  /* 0x0000000bff0d7210 */ /* 0x002fe20001ffe4ff */
[----:B------:R-:W-:Y:S07]  /*0650*/  @P1 BRA `(.L_x_1) ;  /* 0xfffffff800d81947 */ /* 0x000fee000383ffff */
.L_x_0:
[----:B------:R-:W-:Y:S05]  /*0660*/  @!P0 EXIT ;  /* 0x000000000000894d */ /* 0x000fea0003800000 */
[----:B------:R-:W-:Y:S02]  /*0670*/  ISETP.GE.U32.AND P0, PT, R16, 0x8, PT ;  /* 0x000000081000780c */ /* 0x000fe40003f06070 */
[----:B----4-:R-:W-:-:S04]  /*0680*/  LOP3.LUT R17, R4, 0x7, RZ, 0xc0, !PT ;  /* 0x0000000704117812 */ /* 0x010fc800078ec0ff */
[----:B------:R-:W-:-:S07]  /*0690*/  ISETP.NE.AND P1, PT, R17, RZ, PT ;  /* 0x000000ff1100720c */ /* 0x000fce0003f25270 */
[----:B------:R-:W-:Y:S06]  /*06a0*/  @!P0 BRA `(.L_x_2) ;  /* 0x0000000000ac8947 */ /* 0x000fec0003800000 */
[----:B------:R-:W1:Y:S01]  /*06b0*/  LDC.64 R12, c[0x0][0x390] ;  /* 0x0000e400ff0c7b82 */ /* 0x000e620000000a00 */
[----:B------:R-:W-:Y:S01]  /*06c0*/  IADD3 R11, PT, PT, R0, R7, RZ ;  /* 0x00000007000b7210 */ /* 0x000fe20007ffe0ff */
[----:B------:R-:W2:Y:S06]  /*06d0*/  LDCU.64 UR4, c[0x0][0x390] ;  /* 0x00007200ff0477ac */ /* 0x000eac0008000a00 */
[----:B------:R-:W3:Y:S01]  /*06e0*/  LDC.64 R8, c[0x0][0x388] ;  /* 0x0000e200ff087b82 */ /* 0x000ee20000000a00 */
[----:B-1----:R-:W-:-:S06]  /*06f0*/  IMAD.WIDE.U32 R12, R11, 0x4, R12 ;  /* 0x000000040b0c7825 */ /* 0x002fcc00078e000c */
[----:B------:R-:W4:Y:S01]  /*0700*/  LDG.E R12, desc[UR6][R12.64] ;  /* 0x000000060c0c7981 */ /* 0x000f22000c1e1900 */
[----:B---3--:R-:W-:-:S05]  /*0710*/  IMAD.WIDE.U32 R8, R7, 0x4, R8 ;  /* 0x0000000407087825 */ /* 0x008fca00078e0008 */
[----:B------:R-:W4:Y:S01]  /*0720*/  LDG.E R6, desc[UR6][R8.64] ;  /* 0x0000000608067981 */ /* 0x000f22000c1e1900 */
[----:B------:R-:W-:-:S05]  /*0730*/  IADD3 R11, P0, PT, R0, R7, RZ ;  /* 0x00000007000b7210 */ /* 0x000fca0007f1e0ff */
[----:B------:R-:W-:Y:S01]  /*0740*/  IMAD.X R14, RZ, RZ, RZ, P0 ;  /* 0x000000ffff0e7224 */ /* 0x000fe200000e06ff */
[----:B--2---:R-:W-:-:S04]  /*0750*/  LEA R10, P0, R11, UR4, 0x2 ;  /* 0x000000040b0a7c11 */ /* 0x004fc8000f8010ff */
[----:B------:R-:W-:Y:S01]  /*0760*/  LEA.HI.X R11, R11, UR5, R14, 0x2, P0 ;  /* 0x000000050b0b7c11 */ /* 0x000fe200080f140e */
[----:B----4-:R-:W-:-:S05]  /*0770*/  IMAD R5, R12, R6, R5 ;  /* 0x000000060c057224 */ /* 0x010fca00078e0205 */
        /* <DEDUP_REMOVED lines=21> */
[----:B------:R-:W3:Y:S04]  /*08d0*/  LDG.E R6, desc[UR6][R10.64+0x18] ;  /* 0x000018060a067981 */ /* 0x000ee8000c1e1900 */
[----:B------:R-:W3:Y:S02]  /*08e0*/  LDG.E R12, desc[UR6][R8.64+0x18] ;  /* 0x00001806080c7981 */ /* 0x000ee4000c1e1900 */
[----:B---3--:R-:W-:-:S05]  /*08f0*/  IMAD R19, R6, R12, R15 ;  /* 0x0000000c06137224 */ /* 0x008fca00078e020f */
[----:B------:R2:W-:Y:S04]  /*0900*/  STG.E desc[UR6][R2.64], R19 ;  /* 0x0000001302007986 */ /* 0x0005e8000c101906 */
[----:B------:R-:W3:Y:S04]  /*0910*/  LDG.E R6, desc[UR6][R10.64+0x1c] ;  /* 0x00001c060a067981 */ /* 0x000ee8000c1e1900 */
[----:B-1----:R-:W3:Y:S01]  /*0920*/  LDG.E R5, desc[UR6][R8.64+0x1c] ;  /* 0x00001c0608057981 */ /* 0x002ee2000c1e1900 */
[----:B------:R-:W-:Y:S01]  /*0930*/  IADD3 R7, PT, PT, R7, 0x8, RZ ;  /* 0x0000000807077810 */ /* 0x000fe20007ffe0ff */
[----:B---3--:R-:W-:-:S05]  /*0940*/  IMAD R5, R6, R5, R19 ;  /* 0x0000000506057224 */ /* 0x008fca00078e0213 */
[----:B------:R2:W-:Y:S02]  /*0950*/  STG.E desc[UR6][R2.64], R5 ;  /* 0x0000000502007986 */ /* 0x0005e4000c101906 */
.L_x_2:
[----:B------:R-:W-:Y:S05]  /*0960*/  @!P1 EXIT ;  /* 0x000000000000994d */ /* 0x000fea0003800000 */
[----:B------:R-:W-:Y:S02]  /*0970*/  ISETP.GE.U32.AND P0, PT, R17, 0x4, PT ;  /* 0x000000041100780c */ /* 0x000fe40003f06070 */
[----:B------:R-:W-:-:S04]  /*0980*/  LOP3.LUT R4, R4, 0x3, RZ, 0xc0, !PT ;  /* 0x0000000304047812 */ /* 0x000fc800078ec0ff */
[----:B------:R-:W-:-:S07]  /*0990*/  ISETP.NE.AND P1, PT, R4, RZ, PT ;  /* 0x000000ff0400720c */ /* 0x000fce0003f25270 */
[----:B------:R-:W-:Y:S06]  /*09a0*/  @!P0 BRA `(.L_x_3) ;  /* 0x00000000006c8947 */ /* 0x000fec0003800000 */
[----:B------:R-:W1:Y:S01]  /*09b0*/  LDC.64 R8, c[0x0][0x390] ;  /* 0x0000e400ff087b82 */ /* 0x000e620000000a00 */
[----:B--2---:R-:W-:Y:S01]  /*09c0*/  IADD3 R13, PT, PT, R0, R7, RZ ;  /* 0x00000007000d7210 */ /* 0x004fe20007ffe0ff */
[----:B------:R-:W2:Y:S06]  /*09d0*/  LDCU.64 UR4, c[0x0][0x390] ;  /* 0x00007200ff0477ac */ /* 0x000eac0008000a00 */
[----:B------:R-:W3:Y:S01]  /*09e0*/  LDC.64 R10, c[0x0][0x388] ;  /* 0x0000e200ff0a7b82 */ /* 0x000ee20000000a00 */
[----:B-1----:R-:W-:-:S06]  /*09f0*/  IMAD.WIDE.U32 R12, R13, 0x4, R8 ;  /* 0x000000040d0c7825 */ /* 0x002fcc00078e0008 */
[----:B------:R-:W4:Y:S01]  /*0a00*/  LDG.E R12, desc[UR6][R12.64] ;  /* 0x000000060c0c7981 */ /* 0x000f22000c1e1900 */
[----:B---3--:R-:W-:-:S05]  /*0a10*/  IMAD.WIDE.U32 R8, R7, 0x4, R10 ;  /* 0x0000000407087825 */ /* 0x008fca00078e000a */
[----:B------:R-:W4:Y:S01]  /*0a20*/  LDG.E R6, desc[UR6][R8.64] ;  /* 0x0000000608067981 */ /* 0x000f22000c1e1900 */
[----:B------:R-:W-:-:S04]  /*0a30*/  IADD3 R11, P0, PT, R0, R7, RZ ;  /* 0x00000007000b7210 */ /* 0x000fc80007f1e0ff */
[----:B------:R-:W-:Y:S02]  /*0a40*/  IADD3.X R14, PT, PT, RZ, RZ, RZ, P0, !PT ;  /* 0x000000ffff0e7210 */ /* 0x000fe400007fe4ff */
        /* <DEDUP_REMOVED lines=8> */
[----:B------:R-:W2:Y:S04]  /*0ad0*/  LDG.E R6, desc[UR6][R10.64+0x8] ;  /* 0x000008060a067981 */ /* 0x000ea8000c1e1900 */
[----:B------:R-:W2:Y:S02]  /*0ae0*/  LDG.E R12, desc[UR6][R8.64+0x8] ;  /* 0x00000806080c7981 */ /* 0x000ea4000c1e1900 */
[----:B--2---:R-:W-:-:S05]  /*0af0*/  IMAD R15, R6, R12, R13 ;  /* 0x0000000c060f7224 */ /* 0x004fca00078e020d */
[----:B------:R3:W-:Y:S04]  /*0b00*/  STG.E desc[UR6][R2.64], R15 ;  /* 0x0000000f02007986 */ /* 0x0007e8000c101906 */
[----:B------:R-:W1:Y:S04]  /*0b10*/  LDG.E R6, desc[UR6][R10.64+0xc] ;  /* 0x00000c060a067981 */ /* 0x000e68000c1e1900 */
[----:B------:R-:W1:Y:S01]  /*0b20*/  LDG.E R12, desc[UR6][R8.64+0xc] ;  /* 0x00000c06080c7981 */ /* 0x000e62000c1e1900 */
[----:B------:R-:W-:Y:S02]  /*0b30*/  VIADD R7, R7, 0x4 ;  /* 0x0000000407077836 */ /* 0x000fe40000000000 */
[----:B-1----:R-:W-:-:S05]  /*0b40*/  IMAD R5, R6, R12, R15 ;  /* 0x0000000c06057224 */ /* 0x002fca00078e020f */
[----:B------:R3:W-:Y:S02]  /*0b50*/  STG.E desc[UR6][R2.64], R5 ;  /* 0x0000000502007986 */ /* 0x0007e4000c101906 */
.L_x_3:
[----:B------:R-:W-:Y:S05]  /*0b60*/  @!P1 EXIT ;  /* 0x000000000000994d */ /* 0x000fea0003800000 */
[----:B------:R-:W1:Y:S01]  /*0b70*/  LDC.64 R8, c[0x0][0x388] ;  /* 0x0000e200ff087b82 */ /* 0x000e620000000a00 */
[----:B--23--:R-:W-:Y:S02]  /*0b80*/  IADD3 R13, PT, PT, R0, R7, RZ ;  /* 0x00000007000d7210 */ /* 0x00cfe40007ffe0ff */
[----:B------:R-:W-:-:S05]  /*0b90*/  IADD3 R4, PT, PT, -R4, RZ, RZ ;  /* 0x000000ff04047210 */ /* 0x000fca0007ffe1ff */
[----:B------:R-:W2:Y:S01]  /*0ba0*/  LDC.64 R10, c[0x0][0x390] ;  /* 0x0000e400ff0a7b82 */ /* 0x000ea20000000a00 */
[----:B-1----:R-:W-:-:S04]  /*0bb0*/  IMAD.WIDE.U32 R6, R7, 0x4, R8 ;  /* 0x0000000407067825 */ /* 0x002fc800078e0008 */
[----:B--2---:R-:W-:Y:S01]  /*0bc0*/  IMAD.WIDE.U32 R8, R13, 0x4, R10 ;  /* 0x000000040d087825 */ /* 0x004fe200078e000a */
[----:B------:R-:W-:Y:S02]  /*0bd0*/  MOV R10, R6 ;  /* 0x00000006000a7202 */ /* 0x000fe40000000f00 */
[----:B------:R-:W-:Y:S01]  /*0be0*/  MOV R11, R7 ;  /* 0x00000007000b7202 */ /* 0x000fe20000000f00 */
[----:B------:R-:W-:Y:S01]  /*0bf0*/  IMAD.MOV.U32 R6, RZ, RZ, R8 ;  /* 0x000000ffff067224 */ /* 0x000fe200078e0008 */
[----:B------:R-:W-:-:S07]  /*0c00*/  MOV R7, R9 ;  /* 0x0000000900077202 */ /* 0x000fce0000000f00 */
.L_x_4:
[----:B------:R-:W-:Y:S01]  /*0c10*/  MOV R8, R10 ;  /* 0x0000000a00087202 */ /* 0x000fe20000000f00 */
[----:B------:R-:W-:Y:S01]  /*0c20*/  IMAD.MOV.U32 R9, RZ, RZ, R11 ;  /* 0x000000ffff097224 */ /* 0x000fe200078e000b */
[----:B-1----:R1:W2:Y:S04]  /*0c30*/  LDG.E R0, desc[UR6][R6.64] ;  /* 0x0000000606007981 */ /* 0x0022a8000c1e1900 */
[----:B------:R-:W2:Y:S01]  /*0c40*/  LDG.E R8, desc[UR6][R8.64] ;  /* 0x0000000608087981 */ /* 0x000ea2000c1e1900 */
[----:B------:R-:W-:Y:S02]  /*0c50*/  IADD3 R4, PT, PT, R4, 0x1, RZ ;  /* 0x0000000104047810 */ /* 0x000fe40007ffe0ff */
[----:B------:R-:W-:Y:S02]  /*0c60*/  IADD3 R10, P1, PT, R10, 0x4, RZ ;  /* 0x000000040a0a7810 */ /* 0x000fe40007f3e0ff */
[----:B------:R-:W-:-:S02]  /*0c70*/  ISETP.NE.AND P0, PT, R4, RZ, PT ;  /* 0x000000ff0400720c */ /* 0x000fc40003f05270 */
[----:B-1----:R-:W-:Y:S02]  /*0c80*/  IADD3 R6, P2, PT, R6, 0x4, RZ ;  /* 0x0000000406067810 */ /* 0x002fe40007f5e0ff */
[----:B------:R-:W-:Y:S02]  /*0c90*/  IADD3.X R11, PT, PT, RZ, R11, RZ, P1, !PT ;  /* 0x0000000bff0b7210 */ /* 0x000fe40000ffe4ff */
[----:B------:R-:W-:Y:S01]  /*0ca0*/  IADD3.X R7, PT, PT, RZ, R7, RZ, P2, !PT ;  /* 0x00000007ff077210 */ /* 0x000fe200017fe4ff */
[----:B--2---:R-:W-:-:S05]  /*0cb0*/  IMAD R5, R0, R8, R5 ;  /* 0x0000000800057224 */ /* 0x004fca00078e0205 */
[----:B------:R1:W-:Y:S01]  /*0cc0*/  STG.E desc[UR6][R2.64], R5 ;  /* 0x0000000502007986 */ /* 0x0003e2000c101906 */
[----:B------:R-:W-:Y:S05]  /*0cd0*/  @P0 BRA `(.L_x_4) ;  /* 0xfffffffc00cc0947 */ /* 0x000fea000383ffff */
[----:B------:R-:W-:Y:S05]  /*0ce0*/  EXIT ;  /* 0x000000000000794d */ /* 0x000fea0003800000 */
.L_x_5:
[----:B------:R-:W-:-:S00]  /*0cf0*/  BRA `(.L_x_5) ;  /* 0xfffffffc00fc7947 */ /* 0x000fc0000383ffff */
[----:B------:R-:W-:-:S00]  /*0d00*/  NOP ;  /* 0x0000000000007918 */ /* 0x000fc00000000000 */
[----:B------:R-:W-:-:S00]  /*0d10*/  NOP ;  /* 0x0000000000007918 */ /* 0x000fc00000000000 */
[----:B------:R-:W-:-:S00]  /*0d20*/  NOP ;  /* 0x0000000000007918 */ /* 0x000fc00000000000 */
[----:B------:R-:W-:-:S00]  /*0d30*/  NOP ;  /* 0x0000000000007918 */ /* 0x000fc00000000000 */
[----:B------:R-:W-:-:S00]  /*0d40*/  NOP ;  /* 0x0000000000007918 */ /* 0x000fc00000000000 */
[----:B------:R-:W-:-:S00]  /*0d50*/  NOP ;  /* 0x0000000000007918 */ /* 0x000fc00000000000 */
[----:B------:R-:W-:-:S00]  /*0d60*/  NOP ;  /* 0x0000000000007918 */ /* 0x000fc00000000000 */
[----:B------:R-:W-:-:S00]  /*0d70*/  NOP ;  /* 0x0000000000007918 */ /* 0x000fc00000000000 */
.L_x_6:


//--------------------- .nv.shared.reserved.0     --------------------------
	.section	.nv.shared.reserved.0,"aw",@nobits
	.weak		__nv_reservedSMEM_offset_0_alias
	.size		__nv_reservedSMEM_offset_0_alias, 0, 64
	.other		__nv_reservedSMEM_offset_0_alias,@"STO_CUDA_RESERVED_SHARED STV_DEFAULT"
__nv_reservedSMEM_offset_0_alias:
	.zero		0
	.zero		64


//--------------------- .nv.constant0._Z8multiplyiPiS_S_ --------------------------
	.section	.nv.constant0._Z8multiplyiPiS_S_,"a",@progbits
	.sectionflags	@""
	.align	4
.nv.constant0._Z8multiplyiPiS_S_:
	.zero		928


//--------------------- SYMBOLS --------------------------

	.type		.nv.reservedSmem.offset0,@object
	.size		.nv.reservedSmem.offset0,0x4
